//
// Generated by NVIDIA NVVM Compiler
//
// Compiler Build ID: CL-36424714
// Cuda compilation tools, release 13.0, V13.0.88
// Based on NVVM 20.0.0
//

.version 9.0
.target sm_100
.address_size 64

	// .globl	_Z15hello_world2gpuv
.extern .func  (.param .b32 func_retval0) vprintf
(
	.param .b64 vprintf_param_0,
	.param .b64 vprintf_param_1
)
;
.global .align 1 .b8 $str[24] = {72, 101, 108, 108, 111, 32, 119, 111, 114, 108, 100, 44, 32, 102, 114, 111, 109, 32, 71, 80, 85, 46, 10};

.visible .entry _Z15hello_world2gpuv()
{
	.reg .b32 	%r<3>;
	.reg .b64 	%rd<3>;

	mov.u64 	%rd1, $str;
	cvta.global.u64 	%rd2, %rd1;
	{ // callseq 0, 0
	.param .b64 param0;
	st.param.b64 	[param0], %rd2;
	.param .b64 param1;
	st.param.b64 	[param1], 0;
	.param .b32 retval0;
	call.uni (retval0), 
	vprintf, 
	(
	param0, 
	param1
	);
	ld.param.b32 	%r1, [retval0];
	} // callseq 0
	ret;

}


// ===== COMPILED SASS (sm_100) =====

	.target	sm_100

	.elftype	@"ET_EXEC"


//--------------------- .note.nv.tkinfo           --------------------------
	.section	.note.nv.tkinfo,"",@"SHT_NOTE"
	.sectionflags	@"SHF_NOTE_NV_TKINFO"
	.tkinfo
        /*0018*/ 	.word	0x00000002
        /*0030*/ 	.string	""
        /*0030*/ 	.string	"ptxas"
        /*0030*/ 	.string	"Cuda compilation tools, release 13.0, V13.0.88"
        /*0030*/ 	.string	"Build cuda_13.0.r13.0/compiler.36424714_0"
        /*0030*/ 	.string	"-arch sm_100 -m 64 "



//--------------------- .note.nv.cuinfo           --------------------------
	.section	.note.nv.cuinfo,"",@"SHT_NOTE"
	.sectionflags	@"SHF_NOTE_NV_CUINFO"
        /*0018*/ 	.short	0x0002
        /*001a*/ 	.short	0x0064
        /*001c*/ 	.short	0x0082
	.zero		2


//--------------------- .nv.info                  --------------------------
	.section	.nv.info,"",@"SHT_CUDA_INFO"
	.align	4


	//----- nvinfo : EIATTR_REGCOUNT
	.align		4
        /*0000*/ 	.byte	0x04, 0x2f
        /*0002*/ 	.short	(.L_2 - .L_1)
	.align		4
.L_1:
        /*0004*/ 	.word	index@(_Z15hello_world2gpuv)
        /*0008*/ 	.word	0x00000018


	//----- nvinfo : EIATTR_FRAME_SIZE
	.align		4
.L_2:
        /*000c*/ 	.byte	0x04, 0x11
        /*000e*/ 	.short	(.L_4 - .L_3)
	.align		4
.L_3:
        /*0010*/ 	.word	index@(_Z15hello_world2gpuv)
        /*0014*/ 	.word	0x00000000


	//----- nvinfo : EIATTR_MIN_STACK_SIZE
	.align		4
.L_4:
        /*0018*/ 	.byte	0x04, 0x12
        /*001a*/ 	.short	(.L_6 - .L_5)
	.align		4
.L_5:
        /*001c*/ 	.word	index@(_Z15hello_world2gpuv)
        /*0020*/ 	.word	0x00000000
.L_6:


//--------------------- .nv.compat                --------------------------
	.section	.nv.compat,"",@"SHT_CUDA_COMPAT_INFO"
	.align	4
        /*0000*/ 	.byte	0x02, 0x09, 0x00, 0x00, 0x02, 0x02, 0x01, 0x00, 0x02, 0x05, 0x05, 0x00, 0x03, 0x07, 0x01, 0x01
        /*0010*/ 	.byte	0x02, 0x03, 0x00, 0x00, 0x02, 0x06, 0x01, 0x00, 0x04, 0x0b, 0x08, 0x00, 0x09, 0x00, 0x00, 0x00
        /*0020*/ 	.byte	0x00, 0x00, 0x00, 0x00


//--------------------- .nv.info._Z15hello_world2gpuv --------------------------
	.section	.nv.info._Z15hello_world2gpuv,"",@"SHT_CUDA_INFO"
	.sectionflags	@""
	.align	4


	//----- nvinfo : EIATTR_CUDA_API_VERSION
	.align		4
        /*0000*/ 	.byte	0x04, 0x37
        /*0002*/ 	.short	(.L_8 - .L_7)
.L_7:
        /*0004*/ 	.word	0x00000082


	//----- nvinfo : EIATTR_SPARSE_MMA_MASK
	.align		4
.L_8:
        /*0008*/ 	.byte	0x03, 0x50
        /*000a*/ 	.short	0x0000


	//----- nvinfo : EIATTR_MAXREG_COUNT
	.align		4
        /*000c*/ 	.byte	0x03, 0x1b
        /*000e*/ 	.short	0x00ff


	//----- nvinfo : EIATTR_EXTERNS
	.align		4
        /*0010*/ 	.byte	0x04, 0x0f
        /*0012*/ 	.short	(.L_10 - .L_9)


	//   ....[0]....
	.align		4
.L_9:
        /*0014*/ 	.word	index@(vprintf)


	//----- nvinfo : EIATTR_MERCURY_ISA_VERSION
	.align		4
.L_10:
        /*0018*/ 	.byte	0x03, 0x5f
        /*001a*/ 	.short	0x0101


	//----- nvinfo : EIATTR_VRC_CTA_INIT_COUNT
	.align		4
        /*001c*/ 	.byte	0x02, 0x4a
	.zero		1
	.zero		1


	//----- nvinfo : EIATTR_SYSCALL_OFFSETS
	.align		4
        /*0020*/ 	.byte	0x04, 0x46
        /*0022*/ 	.short	(.L_12 - .L_11)


	//   ....[0]....
.L_11:
        /*0024*/ 	.word	0x00000080


	//----- nvinfo : EIATTR_EXIT_INSTR_OFFSETS
	.align		4
.L_12:
        /*0028*/ 	.byte	0x04, 0x1c
        /*002a*/ 	.short	(.L_14 - .L_13)


	//   ....[0]....
.L_13:
        /*002c*/ 	.word	0x00000090


	//----- nvinfo : EIATTR_SW_WAR
	.align		4
.L_14:
        /*0030*/ 	.byte	0x04, 0x36
        /*0032*/ 	.short	(.L_16 - .L_15)
.L_15:
        /*0034*/ 	.word	0x00000008
.L_16:


//--------------------- .nv.callgraph             --------------------------
	.section	.nv.callgraph,"",@"SHT_CUDA_CALLGRAPH"
	.align	4
	.sectionentsize	8
	.align		4
        /*0000*/ 	.word	0x00000000
	.align		4
        /*0004*/ 	.word	0xffffffff
	.align		4
        /*0008*/ 	.word	index@(_Z15hello_world2gpuv)
	.align		4
        /*000c*/ 	.word	index@(vprintf)
	.align		4
        /*0010*/ 	.word	0x00000000
	.align		4
        /*0014*/ 	.word	0xfffffffe
	.align		4
        /*0018*/ 	.word	0x00000000
	.align		4
        /*001c*/ 	.word	0xfffffffd
	.align		4
        /*0020*/ 	.word	0x00000000
	.align		4
        /*0024*/ 	.word	0xfffffffc


//--------------------- .nv.constant4             --------------------------
	.section	.nv.constant4,"a",@progbits
	.align	8
	.align		8
.nv.constant4:
        /*0000*/ 	.dword	vprintf
	.align		8
        /*0008*/ 	.dword	$str


//--------------------- .text._Z15hello_world2gpuv --------------------------
	.section	.text._Z15hello_world2gpuv,"ax",@progbits
	.align	128
        .global         _Z15hello_world2gpuv
        .type           _Z15hello_world2gpuv,@function
        .size           _Z15hello_world2gpuv,(.L_x_2 - _Z15hello_world2gpuv)
        .other          _Z15hello_world2gpuv,@"STO_CUDA_ENTRY STV_DEFAULT"
_Z15hello_world2gpuv:
.text._Z15hello_world2gpuv:
[----:B------:R-:W0:Y:S01]  /*0000*/  LDC R1, c[0x0][0x37c] ;  /* 0x0000df00ff017b82 */ /* 0x000e220000000800 */
[----:B------:R-:W-:Y:S01]  /*0010*/  MOV R0, 0x0 ;  /* 0x0000000000007802 */ /* 0x000fe20000000f00 */
[----:B------:R-:W1:Y:S01]  /*0020*/  LDCU.64 UR4, c[0x4][0x8] ;  /* 0x01000100ff0477ac */ /* 0x000e620008000a00 */
[----:B------:R-:W-:-:S05]  /*0030*/  CS2R R6, SRZ ;  /* 0x0000000000067805 */ /* 0x000fca000001ff00 */
[----:B------:R2:W3:Y:S01]  /*0040*/  LDC.64 R2, c[0x4][R0] ;  /* 0x0100000000027b82 */ /* 0x0004e20000000a00 */
[----:B-1----:R-:W-:Y:S02]  /*0050*/  IMAD.U32 R4, RZ, RZ, UR4 ;  /* 0x00000004ff047e24 */ /* 0x002fe4000f8e00ff */
[----:B--2---:R-:W-:-:S07]  /*0060*/  IMAD.U32 R5, RZ, RZ, UR5 ;  /* 0x00000005ff057e24 */ /* 0x004fce000f8e00ff */
[----:B------:R-:W-:-:S07]  /*0070*/  LEPC R20, `(.L_x_0) ;  /* 0x000000001014794e */ /* 0x000fce0000000000 */
[----:B0--3--:R-:W-:Y:S05]  /*0080*/  CALL.ABS.NOINC R2 ;  /* 0x0000000002007343 */ /* 0x009fea0003c00000 */
.L_x_0:
[----:B------:R-:W-:Y:S05]  /*0090*/  EXIT ;  /* 0x000000000000794d */ /* 0x000fea0003800000 */
.L_x_1:
[----:B------:R-:W-:-:S00]  /*00a0*/  BRA `(.L_x_1) ;  /* 0xfffffffc00fc7947 */ /* 0x000fc0000383ffff */
[----:B------:R-:W-:-:S00]  /*00b0*/  NOP ;  /* 0x0000000000007918 */ /* 0x000fc00000000000 */
        /* <DEDUP_REMOVED lines=12> */
.L_x_2:


//--------------------- .nv.global.init           --------------------------
	.section	.nv.global.init,"aw",@progbits
.nv.global.init:
	.type		$str,@object
	.size		$str,(.L_0 - $str)
$str:
        /*0000*/ 	.byte	0x48, 0x65, 0x6c, 0x6c, 0x6f, 0x20, 0x77, 0x6f, 0x72, 0x6c, 0x64, 0x2c, 0x20, 0x66, 0x72, 0x6f
        /*0010*/ 	.byte	0x6d, 0x20, 0x47, 0x50, 0x55, 0x2e, 0x0a, 0x00
.L_0:


//--------------------- .nv.shared.reserved.0     --------------------------
	.section	.nv.shared.reserved.0,"aw",@nobits
	.weak		__nv_reservedSMEM_offset_0_alias
	.size		__nv_reservedSMEM_offset_0_alias, 0, 64
	.other		__nv_reservedSMEM_offset_0_alias,@"STO_CUDA_RESERVED_SHARED STV_DEFAULT"
__nv_reservedSMEM_offset_0_alias:
	.zero		0
	.zero		64


//--------------------- .nv.constant0._Z15hello_world2gpuv --------------------------
	.section	.nv.constant0._Z15hello_world2gpuv,"a",@progbits
	.sectionflags	@""
	.align	4
.nv.constant0._Z15hello_world2gpuv:
	.zero		896


//--------------------- SYMBOLS --------------------------

	.type		.nv.reservedSmem.offset0,@object
	.size		.nv.reservedSmem.offset0,0x4
	.type		vprintf,@function
